//
// Generated by NVIDIA NVVM Compiler
//
// Compiler Build ID: CL-36424714
// Cuda compilation tools, release 13.0, V13.0.88
// Based on NVVM 20.0.0
//

.version 9.0
.target sm_100
.address_size 64

	// .globl	_Z10inc_kernelPii

.visible .entry _Z10inc_kernelPii(
	.param .u64 .ptr .align 1 _Z10inc_kernelPii_param_0,
	.param .u32 _Z10inc_kernelPii_param_1
)
{
	.reg .pred 	%p<2>;
	.reg .b32 	%r<8>;
	.reg .b64 	%rd<5>;

	ld.param.u64 	%rd1, [_Z10inc_kernelPii_param_0];
	ld.param.u32 	%r2, [_Z10inc_kernelPii_param_1];
	mov.u32 	%r3, %ctaid.x;
	mov.u32 	%r4, %ntid.x;
	mov.u32 	%r5, %tid.x;
	mad.lo.s32 	%r1, %r3, %r4, %r5;
	setp.ge.s32 	%p1, %r1, %r2;
	@%p1 bra 	$L__BB0_2;
	cvta.to.global.u64 	%rd2, %rd1;
	mul.wide.s32 	%rd3, %r1, 4;
	add.s64 	%rd4, %rd2, %rd3;
	ld.global.u32 	%r6, [%rd4];
	add.s32 	%r7, %r6, 1;
	st.global.u32 	[%rd4], %r7;
$L__BB0_2:
	ret;

}


// ===== COMPILED SASS (sm_100) =====

	.target	sm_100

	.elftype	@"ET_EXEC"


//--------------------- .note.nv.tkinfo           --------------------------
	.section	.note.nv.tkinfo,"",@"SHT_NOTE"
	.sectionflags	@"SHF_NOTE_NV_TKINFO"
	.tkinfo
        /*0018*/ 	.word	0x00000002
        /*0030*/ 	.string	""
        /*0030*/ 	.string	"ptxas"
        /*0030*/ 	.string	"Cuda compilation tools, release 13.0, V13.0.88"
        /*0030*/ 	.string	"Build cuda_13.0.r13.0/compiler.36424714_0"
        /*0030*/ 	.string	"-arch sm_100 -m 64 "



//--------------------- .note.nv.cuinfo           --------------------------
	.section	.note.nv.cuinfo,"",@"SHT_NOTE"
	.sectionflags	@"SHF_NOTE_NV_CUINFO"
        /*0018*/ 	.short	0x0002
        /*001a*/ 	.short	0x0064
        /*001c*/ 	.short	0x0082
	.zero		2


//--------------------- .nv.info                  --------------------------
	.section	.nv.info,"",@"SHT_CUDA_INFO"
	.align	4


	//----- nvinfo : EIATTR_REGCOUNT
	.align		4
        /*0000*/ 	.byte	0x04, 0x2f
        /*0002*/ 	.short	(.L_1 - .L_0)
	.align		4
.L_0:
        /*0004*/ 	.word	index@(_Z10inc_kernelPii)
        /*0008*/ 	.word	0x00000008


	//----- nvinfo : EIATTR_FRAME_SIZE
	.align		4
.L_1:
        /*000c*/ 	.byte	0x04, 0x11
        /*000e*/ 	.short	(.L_3 - .L_2)
	.align		4
.L_2:
        /*0010*/ 	.word	index@(_Z10inc_kernelPii)
        /*0014*/ 	.word	0x00000000


	//----- nvinfo : EIATTR_MIN_STACK_SIZE
	.align		4
.L_3:
        /*0018*/ 	.byte	0x04, 0x12
        /*001a*/ 	.short	(.L_5 - .L_4)
	.align		4
.L_4:
        /*001c*/ 	.word	index@(_Z10inc_kernelPii)
        /*0020*/ 	.word	0x00000000
.L_5:


//--------------------- .nv.compat                --------------------------
	.section	.nv.compat,"",@"SHT_CUDA_COMPAT_INFO"
	.align	4
        /*0000*/ 	.byte	0x02, 0x09, 0x00, 0x00, 0x02, 0x02, 0x01, 0x00, 0x02, 0x05, 0x05, 0x00, 0x03, 0x07, 0x01, 0x01
        /*0010*/ 	.byte	0x02, 0x03, 0x00, 0x00, 0x02, 0x06, 0x01, 0x00, 0x04, 0x0b, 0x08, 0x00, 0x09, 0x00, 0x00, 0x00
        /*0020*/ 	.byte	0x00, 0x00, 0x00, 0x00


//--------------------- .nv.info._Z10inc_kernelPii --------------------------
	.section	.nv.info._Z10inc_kernelPii,"",@"SHT_CUDA_INFO"
	.sectionflags	@""
	.align	4


	//----- nvinfo : EIATTR_CUDA_API_VERSION
	.align		4
        /*0000*/ 	.byte	0x04, 0x37
        /*0002*/ 	.short	(.L_7 - .L_6)
.L_6:
        /*0004*/ 	.word	0x00000082


	//----- nvinfo : EIATTR_KPARAM_INFO
	.align		4
.L_7:
        /*0008*/ 	.byte	0x04, 0x17
        /*000a*/ 	.short	(.L_9 - .L_8)
.L_8:
        /*000c*/ 	.word	0x00000000
        /*0010*/ 	.short	0x0001
        /*0012*/ 	.short	0x0008
        /*0014*/ 	.byte	0x00, 0xf0, 0x11, 0x00


	//----- nvinfo : EIATTR_KPARAM_INFO
	.align		4
.L_9:
        /*0018*/ 	.byte	0x04, 0x17
        /*001a*/ 	.short	(.L_11 - .L_10)
.L_10:
        /*001c*/ 	.word	0x00000000
        /*0020*/ 	.short	0x0000
        /*0022*/ 	.short	0x0000
        /*0024*/ 	.byte	0x00, 0xf5, 0x21, 0x00


	//----- nvinfo : EIATTR_SPARSE_MMA_MASK
	.align		4
.L_11:
        /*0028*/ 	.byte	0x03, 0x50
        /*002a*/ 	.short	0x0000


	//----- nvinfo : EIATTR_MAXREG_COUNT
	.align		4
        /*002c*/ 	.byte	0x03, 0x1b
        /*002e*/ 	.short	0x00ff


	//----- nvinfo : EIATTR_MERCURY_ISA_VERSION
	.align		4
        /*0030*/ 	.byte	0x03, 0x5f
        /*0032*/ 	.short	0x0101


	//----- nvinfo : EIATTR_VRC_CTA_INIT_COUNT
	.align		4
        /*0034*/ 	.byte	0x02, 0x4a
	.zero		1
	.zero		1


	//----- nvinfo : EIATTR_EXIT_INSTR_OFFSETS
	.align		4
        /*0038*/ 	.byte	0x04, 0x1c
        /*003a*/ 	.short	(.L_13 - .L_12)


	//   ....[0]....
.L_12:
        /*003c*/ 	.word	0x00000070


	//   ....[1]....
        /*0040*/ 	.word	0x000000e0


	//----- nvinfo : EIATTR_CBANK_PARAM_SIZE
	.align		4
.L_13:
        /*0044*/ 	.byte	0x03, 0x19
        /*0046*/ 	.short	0x000c


	//----- nvinfo : EIATTR_PARAM_CBANK
	.align		4
        /*0048*/ 	.byte	0x04, 0x0a
        /*004a*/ 	.short	(.L_15 - .L_14)
	.align		4
.L_14:
        /*004c*/ 	.word	index@(.nv.constant0._Z10inc_kernelPii)
        /*0050*/ 	.short	0x0380
        /*0052*/ 	.short	0x000c


	//----- nvinfo : EIATTR_SW_WAR
	.align		4
.L_15:
        /*0054*/ 	.byte	0x04, 0x36
        /*0056*/ 	.short	(.L_17 - .L_16)
.L_16:
        /*0058*/ 	.word	0x00000008
.L_17:


//--------------------- .nv.callgraph             --------------------------
	.section	.nv.callgraph,"",@"SHT_CUDA_CALLGRAPH"
	.align	4
	.sectionentsize	8
	.align		4
        /*0000*/ 	.word	0x00000000
	.align		4
        /*0004*/ 	.word	0xffffffff
	.align		4
        /*0008*/ 	.word	0x00000000
	.align		4
        /*000c*/ 	.word	0xfffffffe
	.align		4
        /*0010*/ 	.word	0x00000000
	.align		4
        /*0014*/ 	.word	0xfffffffd
	.align		4
        /*0018*/ 	.word	0x00000000
	.align		4
        /*001c*/ 	.word	0xfffffffc


//--------------------- .text._Z10inc_kernelPii   --------------------------
	.section	.text._Z10inc_kernelPii,"ax",@progbits
	.align	128
        .global         _Z10inc_kernelPii
        .type           _Z10inc_kernelPii,@function
        .size           _Z10inc_kernelPii,(.L_x_1 - _Z10inc_kernelPii)
        .other          _Z10inc_kernelPii,@"STO_CUDA_ENTRY STV_DEFAULT"
_Z10inc_kernelPii:
.text._Z10inc_kernelPii:
[----:B------:R-:W-:Y:S01]  /*0000*/  LDC R1, c[0x0][0x37c] ;  /* 0x0000df00ff017b82 */ /* 0x000fe20000000800 */
[----:B------:R-:W0:Y:S07]  /*0010*/  S2R R0, SR_TID.X ;  /* 0x0000000000007919 */ /* 0x000e2e0000002100 */
[----:B------:R-:W0:Y:S01]  /*0020*/  S2UR UR4, SR_CTAID.X ;  /* 0x00000000000479c3 */ /* 0x000e220000002500 */
[----:B------:R-:W1:Y:S07]  /*0030*/  LDCU UR5, c[0x0][0x388] ;  /* 0x00007100ff0577ac */ /* 0x000e6e0008000800 */
[----:B------:R-:W0:Y:S02]  /*0040*/  LDC R5, c[0x0][0x360] ;  /* 0x0000d800ff057b82 */ /* 0x000e240000000800 */
[----:B0-----:R-:W-:-:S05]  /*0050*/  IMAD R5, R5, UR4, R0 ;  /* 0x0000000405057c24 */ /* 0x001fca000f8e0200 */
[----:B-1----:R-:W-:-:S13]  /*0060*/  ISETP.GE.AND P0, PT, R5, UR5, PT ;  /* 0x0000000505007c0c */ /* 0x002fda000bf06270 */
[----:B------:R-:W-:Y:S05]  /*0070*/  @P0 EXIT ;  /* 0x000000000000094d */ /* 0x000fea0003800000 */
[----:B------:R-:W0:Y:S01]  /*0080*/  LDC.64 R2, c[0x0][0x380] ;  /* 0x0000e000ff027b82 */ /* 0x000e220000000a00 */
[----:B------:R-:W1:Y:S01]  /*0090*/  LDCU.64 UR4, c[0x0][0x358] ;  /* 0x00006b00ff0477ac */ /* 0x000e620008000a00 */
[----:B0-----:R-:W-:-:S05]  /*00a0*/  IMAD.WIDE R2, R5, 0x4, R2 ;  /* 0x0000000405027825 */ /* 0x001fca00078e0202 */
[----:B-1----:R-:W2:Y:S02]  /*00b0*/  LDG.E R0, desc[UR4][R2.64] ;  /* 0x0000000402007981 */ /* 0x002ea4000c1e1900 */
[----:B--2---:R-:W-:-:S05]  /*00c0*/  IADD3 R5, PT, PT, R0, 0x1, RZ ;  /* 0x0000000100057810 */ /* 0x004fca0007ffe0ff */
[----:B------:R-:W-:Y:S01]  /*00d0*/  STG.E desc[UR4][R2.64], R5 ;  /* 0x0000000502007986 */ /* 0x000fe2000c101904 */
[----:B------:R-:W-:Y:S05]  /*00e0*/  EXIT ;  /* 0x000000000000794d */ /* 0x000fea0003800000 */
.L_x_0:
[----:B------:R-:W-:-:S00]  /*00f0*/  BRA `(.L_x_0) ;  /* 0xfffffffc00fc7947 */ /* 0x000fc0000383ffff */
[----:B------:R-:W-:-:S00]  /*0100*/  NOP ;  /* 0x0000000000007918 */ /* 0x000fc00000000000 */
[----:B------:R-:W-:-:S00]  /*0110*/  NOP ;  /* 0x0000000000007918 */ /* 0x000fc00000000000 */
[----:B------:R-:W-:-:S00]  /*0120*/  NOP ;  /* 0x0000000000007918 */ /* 0x000fc00000000000 */
[----:B------:R-:W-:-:S00]  /*0130*/  NOP ;  /* 0x0000000000007918 */ /* 0x000fc00000000000 */
[----:B------:R-:W-:-:S00]  /*0140*/  NOP ;  /* 0x0000000000007918 */ /* 0x000fc00000000000 */
[----:B------:R-:W-:-:S00]  /*0150*/  NOP ;  /* 0x0000000000007918 */ /* 0x000fc00000000000 */
[----:B------:R-:W-:-:S00]  /*0160*/  NOP ;  /* 0x0000000000007918 */ /* 0x000fc00000000000 */
[----:B------:R-:W-:-:S00]  /*0170*/  NOP ;  /* 0x0000000000007918 */ /* 0x000fc00000000000 */
.L_x_1:


//--------------------- .nv.shared.reserved.0     --------------------------
	.section	.nv.shared.reserved.0,"aw",@nobits
	.weak		__nv_reservedSMEM_offset_0_alias
	.size		__nv_reservedSMEM_offset_0_alias, 0, 64
	.other		__nv_reservedSMEM_offset_0_alias,@"STO_CUDA_RESERVED_SHARED STV_DEFAULT"
__nv_reservedSMEM_offset_0_alias:
	.zero		0
	.zero		64


//--------------------- .nv.constant0._Z10inc_kernelPii --------------------------
	.section	.nv.constant0._Z10inc_kernelPii,"a",@progbits
	.sectionflags	@""
	.align	4
.nv.constant0._Z10inc_kernelPii:
	.zero		908


//--------------------- SYMBOLS --------------------------

	.type		.nv.reservedSmem.offset0,@object
	.size		.nv.reservedSmem.offset0,0x4
